	.headerflags	@"EF_CUDA_TEXMODE_UNIFIED EF_CUDA_64BIT_ADDRESS EF_CUDA_ACCELERATORS EF_CUDA_SM90 EF_CUDA_VIRTUAL_SM(EF_CUDA_SM90)"
	.elftype	@"ET_EXEC"


//--------------------- .nv.info                  --------------------------
	.section	.nv.info,"",@"SHT_CUDA_INFO"
	.align	4


	//----- nvinfo : EIATTR_REGCOUNT
	.align		4
        /*0000*/ 	.byte	0x04, 0x2f
        /*0002*/ 	.short	(.L_1 - .L_0)
	.align		4
.L_0:
        /*0004*/ 	.word	index@(triton_poi_fused__to_copy_3)
        /*0008*/ 	.word	0x00000009


	//----- nvinfo : EIATTR_MIN_STACK_SIZE
	.align		4
.L_1:
        /*000c*/ 	.byte	0x04, 0x12
        /*000e*/ 	.short	(.L_3 - .L_2)
	.align		4
.L_2:
        /*0010*/ 	.word	index@(triton_poi_fused__to_copy_3)
        /*0014*/ 	.word	0x00000000


	//----- nvinfo : EIATTR_FRAME_SIZE
	.align		4
.L_3:
        /*0018*/ 	.byte	0x04, 0x11
        /*001a*/ 	.short	(.L_5 - .L_4)
	.align		4
.L_4:
        /*001c*/ 	.word	index@(triton_poi_fused__to_copy_3)
        /*0020*/ 	.word	0x00000000


	//----- nvinfo : EIATTR_MIN_STACK_SIZE
	.align		4
.L_5:
        /*0024*/ 	.byte	0x04, 0x12
        /*0026*/ 	.short	(.L_7 - .L_6)
	.align		4
.L_6:
        /*0028*/ 	.word	index@(triton_poi_fused__to_copy_3)
        /*002c*/ 	.word	0x00000000
.L_7:


//--------------------- .nv.info.triton_poi_fused__to_copy_3 --------------------------
	.section	.nv.info.triton_poi_fused__to_copy_3,"",@"SHT_CUDA_INFO"
	.sectionflags	@""
	.align	4


	//----- nvinfo : EIATTR_CUDA_API_VERSION
	.align		4
        /*0000*/ 	.byte	0x04, 0x37
        /*0002*/ 	.short	(.L_9 - .L_8)
.L_8:
        /*0004*/ 	.word	0x0000007c


	//----- nvinfo : EIATTR_KPARAM_INFO
	.align		4
.L_9:
        /*0008*/ 	.byte	0x04, 0x17
        /*000a*/ 	.short	(.L_11 - .L_10)
.L_10:
        /*000c*/ 	.word	0x00000000
        /*0010*/ 	.short	0x0001
        /*0012*/ 	.short	0x0008
        /*0014*/ 	.byte	0x00, 0xf0, 0x11, 0x00


	//----- nvinfo : EIATTR_KPARAM_INFO
	.align		4
.L_11:
        /*0018*/ 	.byte	0x04, 0x17
        /*001a*/ 	.short	(.L_13 - .L_12)
.L_12:
        /*001c*/ 	.word	0x00000000
        /*0020*/ 	.short	0x0000
        /*0022*/ 	.short	0x0000
        /*0024*/ 	.byte	0x00, 0xf4, 0x21, 0x00


	//----- nvinfo : EIATTR_SPARSE_MMA_MASK
	.align		4
.L_13:
        /*0028*/ 	.byte	0x03, 0x50
        /*002a*/ 	.short	0x0000


	//----- nvinfo : EIATTR_MAXREG_COUNT
	.align		4
        /*002c*/ 	.byte	0x03, 0x1b
        /*002e*/ 	.short	0x00ff


	//----- nvinfo : EIATTR_EXIT_INSTR_OFFSETS
	.align		4
        /*0030*/ 	.byte	0x04, 0x1c
        /*0032*/ 	.short	(.L_15 - .L_14)


	//   ....[0]....
.L_14:
        /*0034*/ 	.word	0x000000e0


	//   ....[1]....
        /*0038*/ 	.word	0x00000110


	//----- nvinfo : EIATTR_REQNTID
	.align		4
.L_15:
        /*003c*/ 	.byte	0x04, 0x10
        /*003e*/ 	.short	(.L_17 - .L_16)
.L_16:
        /*0040*/ 	.word	0x00000020
        /*0044*/ 	.word	0x00000001
        /*0048*/ 	.word	0x00000001


	//----- nvinfo : EIATTR_CBANK_PARAM_SIZE
	.align		4
.L_17:
        /*004c*/ 	.byte	0x03, 0x19
        /*004e*/ 	.short	0x000c


	//----- nvinfo : EIATTR_PARAM_CBANK
	.align		4
        /*0050*/ 	.byte	0x04, 0x0a
        /*0052*/ 	.short	(.L_19 - .L_18)
	.align		4
.L_18:
        /*0054*/ 	.word	index@(.nv.constant0.triton_poi_fused__to_copy_3)
        /*0058*/ 	.short	0x0210
        /*005a*/ 	.short	0x000c


	//----- nvinfo : EIATTR_SW_WAR
	.align		4
.L_19:
        /*005c*/ 	.byte	0x04, 0x36
        /*005e*/ 	.short	(.L_21 - .L_20)
.L_20:
        /*0060*/ 	.word	0x00000008
.L_21:


//--------------------- .nv.callgraph             --------------------------
	.section	.nv.callgraph,"",@"SHT_CUDA_CALLGRAPH"
	.align	4
	.sectionentsize	8
	.align		4
        /*0000*/ 	.word	0x00000000
	.align		4
        /*0004*/ 	.word	0xffffffff
	.align		4
        /*0008*/ 	.word	0x00000000
	.align		4
        /*000c*/ 	.word	0xfffffffe
	.align		4
        /*0010*/ 	.word	0x00000000
	.align		4
        /*0014*/ 	.word	0xfffffffd
	.align		4
        /*0018*/ 	.word	0x00000000
	.align		4
        /*001c*/ 	.word	0xfffffffc


//--------------------- .text.triton_poi_fused__to_copy_3 --------------------------
	.section	.text.triton_poi_fused__to_copy_3,"ax",@progbits
	.align	128
        .global         triton_poi_fused__to_copy_3
        .type           triton_poi_fused__to_copy_3,@function
        .size           triton_poi_fused__to_copy_3,(.L_x_1 - triton_poi_fused__to_copy_3)
        .other          triton_poi_fused__to_copy_3,@"STO_CUDA_ENTRY STV_DEFAULT"
triton_poi_fused__to_copy_3:
.text.triton_poi_fused__to_copy_3:
[----:B------:R-:W0:Y:S02]  /*0000*/  LDC R1, c[0x0][0x28] ;  /* 0x00000a00ff017b82 */ /* 0x000e240000000800 */
[----:B------:R-:W1:Y:S01]  /*0010*/  S2R R6, SR_TID.X ;  /* 0x0000000000067919 */ /* 0x000e620000002100 */
[----:B------:R-:W2:Y:S01]  /*0020*/  LDC.64 R2, c[0x0][0x210] ;  /* 0x00008400ff027b82 */ /* 0x000ea20000000a00 */
[----:B------:R-:W3:Y:S01]  /*0030*/  S2R R5, SR_CTAID.X ;  /* 0x0000000000057919 */ /* 0x000ee20000002500 */
[C---:B-1----:R-:W-:Y:S02]  /*0040*/  LOP3.LUT R0, R6.reuse, 0xf, RZ, 0xc0, !PT ;  /* 0x0000000f06007812 */ /* 0x042fe400078ec0ff */
[----:B------:R-:W-:-:S03]  /*0050*/  LOP3.LUT P0, RZ, R6, 0x10, RZ, 0xc0, !PT ;  /* 0x0000001006ff7812 */ /* 0x000fc6000780c0ff */
[----:B---3--:R-:W-:-:S04]  /*0060*/  IMAD R5, R5, 0x10, R0 ;  /* 0x0000001005057824 */ /* 0x008fc800078e0200 */
[C---:B--2---:R-:W-:Y:S01]  /*0070*/  IMAD.WIDE R2, R5.reuse, 0x8, R2 ;  /* 0x0000000805027825 */ /* 0x044fe200078e0202 */
[----:B------:R-:W-:Y:S02]  /*0080*/  I2FP.F32.S32 R0, R5 ;  /* 0x0000000500007245 */ /* 0x000fe40000201400 */
[----:B------:R-:W-:-:S03]  /*0090*/  ISETP.LT.AND P0, PT, R5, 0x10, !P0 ;  /* 0x000000100500780c */ /* 0x000fc60004701270 */
[----:B------:R-:W-:-:S05]  /*00a0*/  FMUL R0, R0, 0.066666670143604278564 ;  /* 0x3d88888900007820 */ /* 0x000fca0000400000 */
[----:B------:R-:W-:-:S04]  /*00b0*/  FMNMX R0, RZ, R0, !PT ;  /* 0x00000000ff007209 */ /* 0x000fc80007800000 */
[----:B------:R-:W1:Y:S02]  /*00c0*/  F2I.TRUNC.NTZ R4, R0 ;  /* 0x0000000000047305 */ /* 0x000e64000020f100 */
[----:B-1----:R-:W-:Y:S01]  /*00d0*/  SHF.R.S32.HI R5, RZ, 0x1f, R4 ;  /* 0x0000001fff057819 */ /* 0x002fe20000011404 */
[----:B------:R-:W-:Y:S06]  /*00e0*/  @!P0 EXIT ;  /* 0x000000000000894d */ /* 0x000fec0003800000 */
[----:B------:R-:W-:Y:S02]  /*00f0*/  ULDC.64 UR4, c[0x0][0x208] ;  /* 0x0000820000047ab9 */ /* 0x000fe40000000a00 */
[----:B------:R-:W-:Y:S01]  /*0100*/  STG.E.64 desc[UR4][R2.64], R4 ;  /* 0x0000000402007986 */ /* 0x000fe2000c101b04 */
[----:B------:R-:W-:Y:S05]  /*0110*/  EXIT ;  /* 0x000000000000794d */ /* 0x000fea0003800000 */
.L_x_0:
[----:B------:R-:W-:-:S00]  /*0120*/  BRA `(.L_x_0) ;  /* 0xfffffffc00fc7947 */ /* 0x000fc0000383ffff */
[----:B------:R-:W-:-:S00]  /*0130*/  NOP ;  /* 0x0000000000007918 */ /* 0x000fc00000000000 */
        /* <DEDUP_REMOVED lines=12> */
.L_x_1:


//--------------------- .nv.constant0.triton_poi_fused__to_copy_3 --------------------------
	.section	.nv.constant0.triton_poi_fused__to_copy_3,"a",@progbits
	.sectionflags	@""
	.align	4
.nv.constant0.triton_poi_fused__to_copy_3:
	.zero		540
